//
// Generated by NVIDIA NVVM Compiler
//
// Compiler Build ID: CL-36424714
// Cuda compilation tools, release 13.0, V13.0.88
// Based on NVVM 20.0.0
//

.version 9.0
.target sm_100
.address_size 64

	// .globl	_Z13crackPasswordPPcPFiPhP11MD5state_stEPFiS3_EPFiS3_PKvmE
.extern .func  (.param .b32 func_retval0) vprintf
(
	.param .b64 vprintf_param_0,
	.param .b64 vprintf_param_1
)
;
.global .align 4 .u32 found;
.global .align 1 .b8 $str[33] = {56, 52, 53, 102, 101, 50, 53, 56, 48, 51, 101, 99, 51, 48, 55, 56, 100, 99, 55, 57, 53, 101, 99, 55, 49, 56, 55, 101, 51, 102, 100, 50};
.global .align 8 .u64 hashed_password = generic($str);
.global .align 1 .b8 $str$2[29] = {77, 97, 116, 99, 104, 32, 102, 111, 117, 110, 100, 58, 32, 37, 115, 32, 97, 116, 32, 73, 110, 100, 101, 120, 32, 37, 100, 10};

.visible .entry _Z13crackPasswordPPcPFiPhP11MD5state_stEPFiS3_EPFiS3_PKvmE(
	.param .u64 .ptr .align 1 _Z13crackPasswordPPcPFiPhP11MD5state_stEPFiS3_EPFiS3_PKvmE_param_0,
	.param .u64 .ptr .align 1 _Z13crackPasswordPPcPFiPhP11MD5state_stEPFiS3_EPFiS3_PKvmE_param_1,
	.param .u64 .ptr .align 1 _Z13crackPasswordPPcPFiPhP11MD5state_stEPFiS3_EPFiS3_PKvmE_param_2,
	.param .u64 .ptr .align 1 _Z13crackPasswordPPcPFiPhP11MD5state_stEPFiS3_EPFiS3_PKvmE_param_3
)
{
	.local .align 8 .b8 	__local_depot0[16];
	.reg .b64 	%SP;
	.reg .b64 	%SPL;
	.reg .pred 	%p<10>;
	.reg .b16 	%rs<14>;
	.reg .b32 	%r<9>;
	.reg .b64 	%rd<29>;

	mov.u64 	%SPL, __local_depot0;
	cvta.local.u64 	%SP, %SPL;
	ld.param.u64 	%rd14, [_Z13crackPasswordPPcPFiPhP11MD5state_stEPFiS3_EPFiS3_PKvmE_param_0];
	mov.u32 	%r2, %tid.x;
	mov.u32 	%r3, %ntid.x;
	mov.u32 	%r4, %ctaid.x;
	mad.lo.s32 	%r1, %r3, %r4, %r2;
	setp.gt.s32 	%p1, %r1, 100499;
	ld.global.u32 	%r5, [found];
	setp.ne.s32 	%p2, %r5, 0;
	or.pred  	%p3, %p1, %p2;
	@%p3 bra 	$L__BB0_10;
	cvta.to.global.u64 	%rd16, %rd14;
	mul.wide.s32 	%rd17, %r1, 8;
	add.s64 	%rd1, %rd16, %rd17;
	ld.global.u64 	%rd2, [%rd1];
	ld.u8 	%rs12, [%rd2];
	setp.eq.s16 	%p4, %rs12, 0;
	mov.b64 	%rd26, 0;
	@%p4 bra 	$L__BB0_5;
	mov.b64 	%rd26, 0;
	mov.u64 	%rd24, %rd2;
$L__BB0_3:
	setp.eq.s16 	%p5, %rs12, 10;
	@%p5 bra 	$L__BB0_5;
	add.s64 	%rd5, %rd24, 1;
	add.s64 	%rd26, %rd26, 1;
	ld.u8 	%rs12, [%rd24+1];
	setp.ne.s16 	%p6, %rs12, 0;
	mov.u64 	%rd24, %rd5;
	@%p6 bra 	$L__BB0_3;
$L__BB0_5:
	add.s64 	%rd19, %rd2, %rd26;
	mov.b16 	%rs8, 0;
	st.u8 	[%rd19], %rs8;
	ld.global.u64 	%rd8, [%rd1];
	ld.global.u64 	%rd28, [hashed_password];
	ld.u8 	%rs13, [%rd8];
	ld.u8 	%rs9, [%rd28];
	setp.ne.s16 	%p7, %rs13, %rs9;
	@%p7 bra 	$L__BB0_10;
	mov.u64 	%rd27, %rd8;
$L__BB0_7:
	setp.eq.s16 	%p8, %rs13, 0;
	@%p8 bra 	$L__BB0_9;
	add.s64 	%rd12, %rd27, 1;
	add.s64 	%rd13, %rd28, 1;
	ld.u8 	%rs13, [%rd27+1];
	ld.u8 	%rs11, [%rd28+1];
	setp.eq.s16 	%p9, %rs13, %rs11;
	mov.u64 	%rd27, %rd12;
	mov.u64 	%rd28, %rd13;
	@%p9 bra 	$L__BB0_7;
	bra.uni 	$L__BB0_10;
$L__BB0_9:
	add.u64 	%rd20, %SP, 0;
	add.u64 	%rd21, %SPL, 0;
	st.local.u64 	[%rd21], %rd8;
	st.local.u32 	[%rd21+8], %r1;
	mov.u64 	%rd22, $str$2;
	cvta.global.u64 	%rd23, %rd22;
	{ // callseq 0, 0
	.param .b64 param0;
	st.param.b64 	[param0], %rd23;
	.param .b64 param1;
	st.param.b64 	[param1], %rd20;
	.param .b32 retval0;
	call.uni (retval0), 
	vprintf, 
	(
	param0, 
	param1
	);
	ld.param.b32 	%r7, [retval0];
	} // callseq 0
	st.global.u32 	[found], %r1;
$L__BB0_10:
	ret;

}


// ===== COMPILED SASS (sm_100) =====

	.target	sm_100

	.elftype	@"ET_EXEC"


//--------------------- .note.nv.tkinfo           --------------------------
	.section	.note.nv.tkinfo,"",@"SHT_NOTE"
	.sectionflags	@"SHF_NOTE_NV_TKINFO"
	.tkinfo
        /*0018*/ 	.word	0x00000002
        /*0030*/ 	.string	""
        /*0030*/ 	.string	"ptxas"
        /*0030*/ 	.string	"Cuda compilation tools, release 13.0, V13.0.88"
        /*0030*/ 	.string	"Build cuda_13.0.r13.0/compiler.36424714_0"
        /*0030*/ 	.string	"-arch sm_100 -m 64 "



//--------------------- .note.nv.cuinfo           --------------------------
	.section	.note.nv.cuinfo,"",@"SHT_NOTE"
	.sectionflags	@"SHF_NOTE_NV_CUINFO"
        /*0018*/ 	.short	0x0002
        /*001a*/ 	.short	0x0064
        /*001c*/ 	.short	0x0082
	.zero		2


//--------------------- .nv.info                  --------------------------
	.section	.nv.info,"",@"SHT_CUDA_INFO"
	.align	4


	//----- nvinfo : EIATTR_REGCOUNT
	.align		4
        /*0000*/ 	.byte	0x04, 0x2f
        /*0002*/ 	.short	(.L_5 - .L_4)
	.align		4
.L_4:
        /*0004*/ 	.word	index@(_Z13crackPasswordPPcPFiPhP11MD5state_stEPFiS3_EPFiS3_PKvmE)
        /*0008*/ 	.word	0x00000018


	//----- nvinfo : EIATTR_FRAME_SIZE
	.align		4
.L_5:
        /*000c*/ 	.byte	0x04, 0x11
        /*000e*/ 	.short	(.L_7 - .L_6)
	.align		4
.L_6:
        /*0010*/ 	.word	index@(_Z13crackPasswordPPcPFiPhP11MD5state_stEPFiS3_EPFiS3_PKvmE)
        /*0014*/ 	.word	0x00000010


	//----- nvinfo : EIATTR_MIN_STACK_SIZE
	.align		4
.L_7:
        /*0018*/ 	.byte	0x04, 0x12
        /*001a*/ 	.short	(.L_9 - .L_8)
	.align		4
.L_8:
        /*001c*/ 	.word	index@(_Z13crackPasswordPPcPFiPhP11MD5state_stEPFiS3_EPFiS3_PKvmE)
        /*0020*/ 	.word	0x00000010
.L_9:


//--------------------- .nv.compat                --------------------------
	.section	.nv.compat,"",@"SHT_CUDA_COMPAT_INFO"
	.align	4
        /*0000*/ 	.byte	0x02, 0x09, 0x00, 0x00, 0x02, 0x02, 0x01, 0x00, 0x02, 0x05, 0x05, 0x00, 0x03, 0x07, 0x01, 0x01
        /*0010*/ 	.byte	0x02, 0x03, 0x00, 0x00, 0x02, 0x06, 0x01, 0x00, 0x04, 0x0b, 0x08, 0x00, 0x09, 0x00, 0x00, 0x00
        /*0020*/ 	.byte	0x00, 0x00, 0x00, 0x00


//--------------------- .nv.info._Z13crackPasswordPPcPFiPhP11MD5state_stEPFiS3_EPFiS3_PKvmE --------------------------
	.section	.nv.info._Z13crackPasswordPPcPFiPhP11MD5state_stEPFiS3_EPFiS3_PKvmE,"",@"SHT_CUDA_INFO"
	.sectionflags	@""
	.align	4


	//----- nvinfo : EIATTR_CUDA_API_VERSION
	.align		4
        /*0000*/ 	.byte	0x04, 0x37
        /*0002*/ 	.short	(.L_11 - .L_10)
.L_10:
        /*0004*/ 	.word	0x00000082


	//----- nvinfo : EIATTR_KPARAM_INFO
	.align		4
.L_11:
        /*0008*/ 	.byte	0x04, 0x17
        /*000a*/ 	.short	(.L_13 - .L_12)
.L_12:
        /*000c*/ 	.word	0x00000000
        /*0010*/ 	.short	0x0003
        /*0012*/ 	.short	0x0018
        /*0014*/ 	.byte	0x00, 0xf5, 0x21, 0x00


	//----- nvinfo : EIATTR_KPARAM_INFO
	.align		4
.L_13:
        /*0018*/ 	.byte	0x04, 0x17
        /*001a*/ 	.short	(.L_15 - .L_14)
.L_14:
        /*001c*/ 	.word	0x00000000
        /*0020*/ 	.short	0x0002
        /*0022*/ 	.short	0x0010
        /*0024*/ 	.byte	0x00, 0xf5, 0x21, 0x00


	//----- nvinfo : EIATTR_KPARAM_INFO
	.align		4
.L_15:
        /*0028*/ 	.byte	0x04, 0x17
        /*002a*/ 	.short	(.L_17 - .L_16)
.L_16:
        /*002c*/ 	.word	0x00000000
        /*0030*/ 	.short	0x0001
        /*0032*/ 	.short	0x0008
        /*0034*/ 	.byte	0x00, 0xf5, 0x21, 0x00


	//----- nvinfo : EIATTR_KPARAM_INFO
	.align		4
.L_17:
        /*0038*/ 	.byte	0x04, 0x17
        /*003a*/ 	.short	(.L_19 - .L_18)
.L_18:
        /*003c*/ 	.word	0x00000000
        /*0040*/ 	.short	0x0000
        /*0042*/ 	.short	0x0000
        /*0044*/ 	.byte	0x00, 0xf5, 0x21, 0x00


	//----- nvinfo : EIATTR_SPARSE_MMA_MASK
	.align		4
.L_19:
        /*0048*/ 	.byte	0x03, 0x50
        /*004a*/ 	.short	0x0000


	//----- nvinfo : EIATTR_MAXREG_COUNT
	.align		4
        /*004c*/ 	.byte	0x03, 0x1b
        /*004e*/ 	.short	0x00ff


	//----- nvinfo : EIATTR_EXTERNS
	.align		4
        /*0050*/ 	.byte	0x04, 0x0f
        /*0052*/ 	.short	(.L_21 - .L_20)


	//   ....[0]....
	.align		4
.L_20:
        /*0054*/ 	.word	index@(vprintf)


	//----- nvinfo : EIATTR_MERCURY_ISA_VERSION
	.align		4
.L_21:
        /*0058*/ 	.byte	0x03, 0x5f
        /*005a*/ 	.short	0x0101


	//----- nvinfo : EIATTR_VRC_CTA_INIT_COUNT
	.align		4
        /*005c*/ 	.byte	0x02, 0x4a
	.zero		1
	.zero		1


	//----- nvinfo : EIATTR_SYSCALL_OFFSETS
	.align		4
        /*0060*/ 	.byte	0x04, 0x46
        /*0062*/ 	.short	(.L_23 - .L_22)


	//   ....[0]....
.L_22:
        /*0064*/ 	.word	0x00000510


	//----- nvinfo : EIATTR_EXIT_INSTR_OFFSETS
	.align		4
.L_23:
        /*0068*/ 	.byte	0x04, 0x1c
        /*006a*/ 	.short	(.L_25 - .L_24)


	//   ....[0]....
.L_24:
        /*006c*/ 	.word	0x000000f0


	//   ....[1]....
        /*0070*/ 	.word	0x00000330


	//   ....[2]....
        /*0074*/ 	.word	0x00000470


	//   ....[3]....
        /*0078*/ 	.word	0x00000540


	//----- nvinfo : EIATTR_CRS_STACK_SIZE
	.align		4
.L_25:
        /*007c*/ 	.byte	0x04, 0x1e
        /*007e*/ 	.short	(.L_27 - .L_26)
.L_26:
        /*0080*/ 	.word	0x00000000


	//----- nvinfo : EIATTR_CBANK_PARAM_SIZE
	.align		4
.L_27:
        /*0084*/ 	.byte	0x03, 0x19
        /*0086*/ 	.short	0x0020


	//----- nvinfo : EIATTR_PARAM_CBANK
	.align		4
        /*0088*/ 	.byte	0x04, 0x0a
        /*008a*/ 	.short	(.L_29 - .L_28)
	.align		4
.L_28:
        /*008c*/ 	.word	index@(.nv.constant0._Z13crackPasswordPPcPFiPhP11MD5state_stEPFiS3_EPFiS3_PKvmE)
        /*0090*/ 	.short	0x0380
        /*0092*/ 	.short	0x0020


	//----- nvinfo : EIATTR_SW_WAR
	.align		4
.L_29:
        /*0094*/ 	.byte	0x04, 0x36
        /*0096*/ 	.short	(.L_31 - .L_30)
.L_30:
        /*0098*/ 	.word	0x00000008
.L_31:


//--------------------- .nv.callgraph             --------------------------
	.section	.nv.callgraph,"",@"SHT_CUDA_CALLGRAPH"
	.align	4
	.sectionentsize	8
	.align		4
        /*0000*/ 	.word	0x00000000
	.align		4
        /*0004*/ 	.word	0xffffffff
	.align		4
        /*0008*/ 	.word	index@(_Z13crackPasswordPPcPFiPhP11MD5state_stEPFiS3_EPFiS3_PKvmE)
	.align		4
        /*000c*/ 	.word	index@(vprintf)
	.align		4
        /*0010*/ 	.word	0x00000000
	.align		4
        /*0014*/ 	.word	0xfffffffe
	.align		4
        /*0018*/ 	.word	0x00000000
	.align		4
        /*001c*/ 	.word	0xfffffffd
	.align		4
        /*0020*/ 	.word	0x00000000
	.align		4
        /*0024*/ 	.word	0xfffffffc


//--------------------- .nv.constant4             --------------------------
	.section	.nv.constant4,"a",@progbits
	.align	8
	.align		8
.nv.constant4:
        /*0000*/ 	.dword	vprintf
	.align		8
        /*0008*/ 	.dword	found
	.align		8
        /*0010*/ 	.dword	$str
	.align		8
        /*0018*/ 	.dword	hashed_password
	.align		8
        /*0020*/ 	.dword	$str$2


//--------------------- .text._Z13crackPasswordPPcPFiPhP11MD5state_stEPFiS3_EPFiS3_PKvmE --------------------------
	.section	.text._Z13crackPasswordPPcPFiPhP11MD5state_stEPFiS3_EPFiS3_PKvmE,"ax",@progbits
	.align	128
        .global         _Z13crackPasswordPPcPFiPhP11MD5state_stEPFiS3_EPFiS3_PKvmE
        .type           _Z13crackPasswordPPcPFiPhP11MD5state_stEPFiS3_EPFiS3_PKvmE,@function
        .size           _Z13crackPasswordPPcPFiPhP11MD5state_stEPFiS3_EPFiS3_PKvmE,(.L_x_8 - _Z13crackPasswordPPcPFiPhP11MD5state_stEPFiS3_EPFiS3_PKvmE)
        .other          _Z13crackPasswordPPcPFiPhP11MD5state_stEPFiS3_EPFiS3_PKvmE,@"STO_CUDA_ENTRY STV_DEFAULT"
_Z13crackPasswordPPcPFiPhP11MD5state_stEPFiS3_EPFiS3_PKvmE:
.text._Z13crackPasswordPPcPFiPhP11MD5state_stEPFiS3_EPFiS3_PKvmE:
[----:B------:R-:W0:Y:S08]  /*0000*/  LDC R1, c[0x0][0x37c] ;  /* 0x0000df00ff017b82 */ /* 0x000e300000000800 */
[----:B------:R-:W1:Y:S01]  /*0010*/  LDC.64 R4, c[0x4][0x8] ;  /* 0x01000200ff047b82 */ /* 0x000e620000000a00 */
[----:B------:R-:W1:Y:S01]  /*0020*/  LDCU.64 UR36, c[0x0][0x358] ;  /* 0x00006b00ff2477ac */ /* 0x000e620008000a00 */
[----:B0-----:R-:W-:Y:S01]  /*0030*/  VIADD R1, R1, 0xfffffff0 ;  /* 0xfffffff001017836 */ /* 0x001fe20000000000 */
[----:B-1----:R-:W2:Y:S01]  /*0040*/  LDG.E R4, desc[UR36][R4.64] ;  /* 0x0000002404047981 */ /* 0x002ea2000c1e1900 */
[----:B------:R-:W0:Y:S01]  /*0050*/  LDCU UR5, c[0x0][0x2fc] ;  /* 0x00005f80ff0577ac */ /* 0x000e220008000800 */
[----:B------:R-:W1:Y:S01]  /*0060*/  S2R R2, SR_TID.X ;  /* 0x0000000000027919 */ /* 0x000e620000002100 */
[----:B------:R-:W1:Y:S01]  /*0070*/  LDCU UR6, c[0x0][0x360] ;  /* 0x00006c00ff0677ac */ /* 0x000e620008000800 */
[----:B------:R-:W1:Y:S01]  /*0080*/  S2R R3, SR_CTAID.X ;  /* 0x0000000000037919 */ /* 0x000e620000002500 */
[----:B------:R-:W3:Y:S02]  /*0090*/  LDCU UR4, c[0x0][0x2f8] ;  /* 0x00005f00ff0477ac */ /* 0x000ee40008000800 */
[----:B---3--:R-:W-:-:S05]  /*00a0*/  IADD3 R6, P1, PT, R1, UR4, RZ ;  /* 0x0000000401067c10 */ /* 0x008fca000ff3e0ff */
[----:B0-----:R-:W-:Y:S02]  /*00b0*/  IMAD.X R7, RZ, RZ, UR5, P1 ;  /* 0x00000005ff077e24 */ /* 0x001fe400088e06ff */
[----:B-1----:R-:W-:Y:S01]  /*00c0*/  IMAD R2, R3, UR6, R2 ;  /* 0x0000000603027c24 */ /* 0x002fe2000f8e0202 */
[----:B--2---:R-:W-:-:S04]  /*00d0*/  ISETP.NE.AND P0, PT, R4, RZ, PT ;  /* 0x000000ff0400720c */ /* 0x004fc80003f05270 */
[----:B------:R-:W-:-:S13]  /*00e0*/  ISETP.GT.OR P0, PT, R2, 0x18893, P0 ;  /* 0x000188930200780c */ /* 0x000fda0000704670 */
[----:B------:R-:W-:Y:S05]  /*00f0*/  @P0 EXIT ;  /* 0x000000000000094d */ /* 0x000fea0003800000 */
[----:B------:R-:W0:Y:S02]  /*0100*/  LDC.64 R8, c[0x0][0x380] ;  /* 0x0000e000ff087b82 */ /* 0x000e240000000a00 */
[----:B0-----:R-:W-:-:S05]  /*0110*/  IMAD.WIDE R8, R2, 0x8, R8 ;  /* 0x0000000802087825 */ /* 0x001fca00078e0208 */
[----:B------:R-:W2:Y:S04]  /*0120*/  LDG.E.64 R4, desc[UR36][R8.64] ;  /* 0x0000002408047981 */ /* 0x000ea8000c1e1b00 */
[----:B--2---:R-:W2:Y:S01]  /*0130*/  LD.E.U8 R0, desc[UR36][R4.64] ;  /* 0x0000002404007980 */ /* 0x004ea2000c101100 */
[----:B------:R-:W-:Y:S01]  /*0140*/  BSSY.RECONVERGENT B0, `(.L_x_0) ;  /* 0x0000015000007945 */ /* 0x000fe20003800200 */
[----:B------:R-:W-:Y:S02]  /*0150*/  IMAD.MOV.U32 R13, RZ, RZ, RZ ;  /* 0x000000ffff0d7224 */ /* 0x000fe400078e00ff */
[----:B------:R-:W-:Y:S01]  /*0160*/  IMAD.MOV.U32 R15, RZ, RZ, RZ ;  /* 0x000000ffff0f7224 */ /* 0x000fe200078e00ff */
[----:B--2---:R-:W-:-:S13]  /*0170*/  ISETP.NE.AND P0, PT, R0, RZ, PT ;  /* 0x000000ff0000720c */ /* 0x004fda0003f05270 */
[----:B------:R-:W-:Y:S05]  /*0180*/  @!P0 BRA `(.L_x_1) ;  /* 0x0000000000408947 */ /* 0x000fea0003800000 */
[----:B------:R-:W-:Y:S02]  /*0190*/  HFMA2 R13, -RZ, RZ, 0, 0 ;  /* 0x00000000ff0d7431 */ /* 0x000fe400000001ff */
[----:B------:R-:W-:Y:S02]  /*01a0*/  IMAD.MOV.U32 R15, RZ, RZ, RZ ;  /* 0x000000ffff0f7224 */ /* 0x000fe400078e00ff */
[----:B------:R-:W-:Y:S02]  /*01b0*/  IMAD.MOV.U32 R3, RZ, RZ, R4 ;  /* 0x000000ffff037224 */ /* 0x000fe400078e0004 */
[----:B------:R-:W-:-:S07]  /*01c0*/  IMAD.MOV.U32 R12, RZ, RZ, R5 ;  /* 0x000000ffff0c7224 */ /* 0x000fce00078e0005 */
.L_x_2:
[----:B------:R-:W-:-:S04]  /*01d0*/  PRMT R0, R0, 0x9910, RZ ;  /* 0x0000991000007816 */ /* 0x000fc800000000ff */
[----:B------:R-:W-:-:S13]  /*01e0*/  ISETP.NE.AND P0, PT, R0, 0xa, PT ;  /* 0x0000000a0000780c */ /* 0x000fda0003f05270 */
[----:B------:R-:W-:Y:S05]  /*01f0*/  @!P0 BRA `(.L_x_1) ;  /* 0x0000000000248947 */ /* 0x000fea0003800000 */
[----:B------:R-:W-:Y:S01]  /*0200*/  IMAD.MOV.U32 R10, RZ, RZ, R3 ;  /* 0x000000ffff0a7224 */ /* 0x000fe200078e0003 */
[----:B------:R-:W-:-:S05]  /*0210*/  MOV R11, R12 ;  /* 0x0000000c000b7202 */ /* 0x000fca0000000f00 */
[----:B------:R-:W2:Y:S01]  /*0220*/  LD.E.U8 R0, desc[UR36][R10.64+0x1] ;  /* 0x000001240a007980 */ /* 0x000ea2000c101100 */
[----:B------:R-:W-:Y:S02]  /*0230*/  IADD3 R3, P1, PT, R3, 0x1, RZ ;  /* 0x0000000103037810 */ /* 0x000fe40007f3e0ff */
[----:B------:R-:W-:-:S03]  /*0240*/  IADD3 R13, P2, PT, R13, 0x1, RZ ;  /* 0x000000010d0d7810 */ /* 0x000fc60007f5e0ff */
[----:B------:R-:W-:Y:S02]  /*0250*/  IMAD.X R12, RZ, RZ, R12, P1 ;  /* 0x000000ffff0c7224 */ /* 0x000fe400008e060c */
[----:B------:R-:W-:Y:S01]  /*0260*/  IMAD.X R15, RZ, RZ, R15, P2 ;  /* 0x000000ffff0f7224 */ /* 0x000fe200010e060f */
[----:B--2---:R-:W-:-:S13]  /*0270*/  ISETP.NE.AND P0, PT, R0, RZ, PT ;  /* 0x000000ff0000720c */ /* 0x004fda0003f05270 */
[----:B------:R-:W-:Y:S05]  /*0280*/  @P0 BRA `(.L_x_2) ;  /* 0xfffffffc00d00947 */ /* 0x000fea000383ffff */
.L_x_1:
[----:B------:R-:W-:Y:S05]  /*0290*/  BSYNC.RECONVERGENT B0 ;  /* 0x0000000000007941 */ /* 0x000fea0003800200 */
.L_x_0:
[----:B------:R-:W0:Y:S01]  /*02a0*/  LDC.64 R10, c[0x4][0x18] ;  /* 0x01000600ff0a7b82 */ /* 0x000e220000000a00 */
[----:B------:R-:W-:-:S05]  /*02b0*/  IADD3 R4, P0, PT, R4, R13, RZ ;  /* 0x0000000d04047210 */ /* 0x000fca0007f1e0ff */
[----:B------:R-:W-:-:S05]  /*02c0*/  IMAD.X R5, R5, 0x1, R15, P0 ;  /* 0x0000000105057824 */ /* 0x000fca00000e060f */
[----:B------:R1:W-:Y:S04]  /*02d0*/  ST.E.U8 desc[UR36][R4.64], RZ ;  /* 0x000000ff04007985 */ /* 0x0003e8000c101124 */
[----:B------:R-:W2:Y:S04]  /*02e0*/  LDG.E.64 R8, desc[UR36][R8.64] ;  /* 0x0000002408087981 */ /* 0x000ea8000c1e1b00 */
[----:B0-----:R-:W3:Y:S04]  /*02f0*/  LDG.E.64 R10, desc[UR36][R10.64] ;  /* 0x000000240a0a7981 */ /* 0x001ee8000c1e1b00 */
[----:B--2---:R-:W2:Y:S04]  /*0300*/  LD.E.U8 R0, desc[UR36][R8.64] ;  /* 0x0000002408007980 */ /* 0x004ea8000c101100 */
[----:B---3--:R-:W2:Y:S02]  /*0310*/  LD.E.U8 R3, desc[UR36][R10.64] ;  /* 0x000000240a037980 */ /* 0x008ea4000c101100 */
[----:B--2---:R-:W-:-:S13]  /*0320*/  ISETP.NE.AND P0, PT, R0, R3, PT ;  /* 0x000000030000720c */ /* 0x004fda0003f05270 */
[----:B-1----:R-:W-:Y:S05]  /*0330*/  @P0 EXIT ;  /* 0x000000000000094d */ /* 0x002fea0003800000 */
[----:B------:R-:W-:Y:S01]  /*0340*/  BSSY.RECONVERGENT B0, `(.L_x_3) ;  /* 0x0000014000007945 */ /* 0x000fe20003800200 */
[----:B------:R-:W-:Y:S01]  /*0350*/  MOV R12, R10 ;  /* 0x0000000a000c7202 */ /* 0x000fe20000000f00 */
[----:B------:R-:W-:Y:S02]  /*0360*/  IMAD.MOV.U32 R13, RZ, RZ, R8 ;  /* 0x000000ffff0d7224 */ /* 0x000fe400078e0008 */
[----:B------:R-:W-:-:S07]  /*0370*/  IMAD.MOV.U32 R14, RZ, RZ, R9 ;  /* 0x000000ffff0e7224 */ /* 0x000fce00078e0009 */
.L_x_5:
[----:B------:R-:W-:-:S04]  /*0380*/  PRMT R0, R0, 0x9910, RZ ;  /* 0x0000991000007816 */ /* 0x000fc800000000ff */
[----:B------:R-:W-:-:S13]  /*0390*/  ISETP.NE.AND P0, PT, R0, RZ, PT ;  /* 0x000000ff0000720c */ /* 0x000fda0003f05270 */
[----:B------:R-:W-:Y:S05]  /*03a0*/  @!P0 BRA `(.L_x_4) ;  /* 0x0000000000348947 */ /* 0x000fea0003800000 */
[----:B------:R-:W-:Y:S01]  /*03b0*/  IMAD.MOV.U32 R4, RZ, RZ, R13 ;  /* 0x000000ffff047224 */ /* 0x000fe200078e000d */
[----:B------:R-:W-:Y:S01]  /*03c0*/  MOV R5, R14 ;  /* 0x0000000e00057202 */ /* 0x000fe20000000f00 */
[----:B------:R-:W-:-:S04]  /*03d0*/  IMAD.MOV.U32 R10, RZ, RZ, R12 ;  /* 0x000000ffff0a7224 */ /* 0x000fc800078e000c */
[----:B------:R-:W2:Y:S04]  /*03e0*/  LD.E.U8 R0, desc[UR36][R4.64+0x1] ;  /* 0x0000012404007980 */ /* 0x000ea8000c101100 */
[----:B------:R-:W2:Y:S01]  /*03f0*/  LD.E.U8 R3, desc[UR36][R10.64+0x1] ;  /* 0x000001240a037980 */ /* 0x000ea2000c101100 */
[----:B------:R-:W-:Y:S02]  /*0400*/  IADD3 R12, P2, PT, R12, 0x1, RZ ;  /* 0x000000010c0c7810 */ /* 0x000fe40007f5e0ff */
[----:B------:R-:W-:-:S05]  /*0410*/  IADD3 R13, P1, PT, R13, 0x1, RZ ;  /* 0x000000010d0d7810 */ /* 0x000fca0007f3e0ff */
[----:B------:R-:W-:Y:S01]  /*0420*/  IMAD.X R14, RZ, RZ, R14, P1 ;  /* 0x000000ffff0e7224 */ /* 0x000fe200008e060e */
[----:B--2---:R-:W-:Y:S01]  /*0430*/  ISETP.NE.AND P0, PT, R0, R3, PT ;  /* 0x000000030000720c */ /* 0x004fe20003f05270 */
[----:B------:R-:W-:-:S05]  /*0440*/  IMAD.X R3, RZ, RZ, R11, P2 ;  /* 0x000000ffff037224 */ /* 0x000fca00010e060b */
[----:B------:R-:W-:-:S07]  /*0450*/  MOV R11, R3 ;  /* 0x00000003000b7202 */ /* 0x000fce0000000f00 */
[----:B------:R-:W-:Y:S05]  /*0460*/  @!P0 BRA `(.L_x_5) ;  /* 0xfffffffc00c48947 */ /* 0x000fea000383ffff */
[----:B------:R-:W-:Y:S05]  /*0470*/  EXIT ;  /* 0x000000000000794d */ /* 0x000fea0003800000 */
.L_x_4:
[----:B------:R-:W-:Y:S05]  /*0480*/  BSYNC.RECONVERGENT B0 ;  /* 0x0000000000007941 */ /* 0x000fea0003800200 */
.L_x_3:
[----:B------:R-:W-:Y:S01]  /*0490*/  MOV R0, 0x0 ;  /* 0x0000000000007802 */ /* 0x000fe20000000f00 */
[----:B------:R0:W-:Y:S01]  /*04a0*/  STL.64 [R1], R8 ;  /* 0x0000000801007387 */ /* 0x0001e20000100a00 */
[----:B------:R-:W1:Y:S02]  /*04b0*/  LDCU.64 UR4, c[0x4][0x20] ;  /* 0x01000400ff0477ac */ /* 0x000e640008000a00 */
[----:B------:R0:W2:Y:S01]  /*04c0*/  LDC.64 R10, c[0x4][R0] ;  /* 0x01000000000a7b82 */ /* 0x0000a20000000a00 */
[----:B------:R0:W-:Y:S01]  /*04d0*/  STL [R1+0x8], R2 ;  /* 0x0000080201007387 */ /* 0x0001e20000100800 */
[----:B-1----:R-:W-:Y:S02]  /*04e0*/  IMAD.U32 R4, RZ, RZ, UR4 ;  /* 0x00000004ff047e24 */ /* 0x002fe4000f8e00ff */
[----:B0-----:R-:W-:-:S07]  /*04f0*/  IMAD.U32 R5, RZ, RZ, UR5 ;  /* 0x00000005ff057e24 */ /* 0x001fce000f8e00ff */
[----:B------:R-:W-:-:S07]  /*0500*/  LEPC R20, `(.L_x_6) ;  /* 0x000000001014794e */ /* 0x000fce0000000000 */
[----:B--2---:R-:W-:Y:S05]  /*0510*/  CALL.ABS.NOINC R10 ;  /* 0x000000000a007343 */ /* 0x004fea0003c00000 */
.L_x_6:
[----:B------:R-:W0:Y:S02]  /*0520*/  LDC.64 R4, c[0x4][0x8] ;  /* 0x01000200ff047b82 */ /* 0x000e240000000a00 */
[----:B0-----:R-:W-:Y:S01]  /*0530*/  STG.E desc[UR36][R4.64], R2 ;  /* 0x0000000204007986 */ /* 0x001fe2000c101924 */
[----:B------:R-:W-:Y:S05]  /*0540*/  EXIT ;  /* 0x000000000000794d */ /* 0x000fea0003800000 */
.L_x_7:
[----:B------:R-:W-:-:S00]  /*0550*/  BRA `(.L_x_7) ;  /* 0xfffffffc00fc7947 */ /* 0x000fc0000383ffff */
[----:B------:R-:W-:-:S00]  /*0560*/  NOP ;  /* 0x0000000000007918 */ /* 0x000fc00000000000 */
        /* <DEDUP_REMOVED lines=9> */
.L_x_8:


//--------------------- .nv.global.init           --------------------------
	.section	.nv.global.init,"aw",@progbits
	.align	8
	.align		8
.nv.global.init:
	.type		hashed_password,@object
	.size		hashed_password,($str$2 - hashed_password)
hashed_password:
        /*0000*/ 	.dword	fun@R_CUDA_G64($str)
	.type		$str$2,@object
	.size		$str$2,($str - $str$2)
$str$2:
        /*0008*/ 	.byte	0x4d, 0x61, 0x74, 0x63, 0x68, 0x20, 0x66, 0x6f, 0x75, 0x6e, 0x64, 0x3a, 0x20, 0x25, 0x73, 0x20
        /*0018*/ 	.byte	0x61, 0x74, 0x20, 0x49, 0x6e, 0x64, 0x65, 0x78, 0x20, 0x25, 0x64, 0x0a, 0x00
	.type		$str,@object
	.size		$str,(.L_1 - $str)
$str:
        /*0025*/ 	.byte	0x38, 0x34, 0x35, 0x66, 0x65, 0x32, 0x35, 0x38, 0x30, 0x33, 0x65, 0x63, 0x33, 0x30, 0x37, 0x38
        /*0035*/ 	.byte	0x64, 0x63, 0x37, 0x39, 0x35, 0x65, 0x63, 0x37, 0x31, 0x38, 0x37, 0x65, 0x33, 0x66, 0x64, 0x32
        /*0045*/ 	.byte	0x00
.L_1:


//--------------------- .nv.shared.reserved.0     --------------------------
	.section	.nv.shared.reserved.0,"aw",@nobits
	.weak		__nv_reservedSMEM_offset_0_alias
	.size		__nv_reservedSMEM_offset_0_alias, 0, 64
	.other		__nv_reservedSMEM_offset_0_alias,@"STO_CUDA_RESERVED_SHARED STV_DEFAULT"
__nv_reservedSMEM_offset_0_alias:
	.zero		0
	.zero		64


//--------------------- .nv.global                --------------------------
	.section	.nv.global,"aw",@nobits
	.align	4
.nv.global:
	.type		found,@object
	.size		found,(.L_0 - found)
found:
	.zero		4
.L_0:


//--------------------- .nv.constant0._Z13crackPasswordPPcPFiPhP11MD5state_stEPFiS3_EPFiS3_PKvmE --------------------------
	.section	.nv.constant0._Z13crackPasswordPPcPFiPhP11MD5state_stEPFiS3_EPFiS3_PKvmE,"a",@progbits
	.sectionflags	@""
	.align	4
.nv.constant0._Z13crackPasswordPPcPFiPhP11MD5state_stEPFiS3_EPFiS3_PKvmE:
	.zero		928


//--------------------- SYMBOLS --------------------------

	.type		.nv.reservedSmem.offset0,@object
	.size		.nv.reservedSmem.offset0,0x4
	.type		vprintf,@function
